	.headerflags	@"EF_CUDA_TEXMODE_UNIFIED EF_CUDA_64BIT_ADDRESS EF_CUDA_ACCELERATORS EF_CUDA_SM90 EF_CUDA_VIRTUAL_SM(EF_CUDA_SM90)"
	.elftype	@"ET_EXEC"


//--------------------- .nv.info                  --------------------------
	.section	.nv.info,"",@"SHT_CUDA_INFO"
	.align	4


	//----- nvinfo : EIATTR_REGCOUNT
	.align		4
        /*0000*/ 	.byte	0x04, 0x2f
        /*0002*/ 	.short	(.L_3 - .L_2)
	.align		4
.L_2:
        /*0004*/ 	.word	index@(triton_poi_fused_clone_13)
        /*0008*/ 	.word	0x00000018


	//----- nvinfo : EIATTR_MIN_STACK_SIZE
	.align		4
.L_3:
        /*000c*/ 	.byte	0x04, 0x12
        /*000e*/ 	.short	(.L_5 - .L_4)
	.align		4
.L_4:
        /*0010*/ 	.word	index@(triton_poi_fused_clone_13)
        /*0014*/ 	.word	0x00000000


	//----- nvinfo : EIATTR_FRAME_SIZE
	.align		4
.L_5:
        /*0018*/ 	.byte	0x04, 0x11
        /*001a*/ 	.short	(.L_7 - .L_6)
	.align		4
.L_6:
        /*001c*/ 	.word	index@(triton_poi_fused_clone_13)
        /*0020*/ 	.word	0x00000000


	//----- nvinfo : EIATTR_MIN_STACK_SIZE
	.align		4
.L_7:
        /*0024*/ 	.byte	0x04, 0x12
        /*0026*/ 	.short	(.L_9 - .L_8)
	.align		4
.L_8:
        /*0028*/ 	.word	index@(triton_poi_fused_clone_13)
        /*002c*/ 	.word	0x00000000
.L_9:


//--------------------- .nv.info.triton_poi_fused_clone_13 --------------------------
	.section	.nv.info.triton_poi_fused_clone_13,"",@"SHT_CUDA_INFO"
	.sectionflags	@""
	.align	4


	//----- nvinfo : EIATTR_CUDA_API_VERSION
	.align		4
        /*0000*/ 	.byte	0x04, 0x37
        /*0002*/ 	.short	(.L_11 - .L_10)
.L_10:
        /*0004*/ 	.word	0x0000007c


	//----- nvinfo : EIATTR_KPARAM_INFO
	.align		4
.L_11:
        /*0008*/ 	.byte	0x04, 0x17
        /*000a*/ 	.short	(.L_13 - .L_12)
.L_12:
        /*000c*/ 	.word	0x00000000
        /*0010*/ 	.short	0x0006
        /*0012*/ 	.short	0x0030
        /*0014*/ 	.byte	0x00, 0xf0, 0x11, 0x00


	//----- nvinfo : EIATTR_KPARAM_INFO
	.align		4
.L_13:
        /*0018*/ 	.byte	0x04, 0x17
        /*001a*/ 	.short	(.L_15 - .L_14)
.L_14:
        /*001c*/ 	.word	0x00000000
        /*0020*/ 	.short	0x0005
        /*0022*/ 	.short	0x0028
        /*0024*/ 	.byte	0x00, 0xf4, 0x21, 0x00


	//----- nvinfo : EIATTR_KPARAM_INFO
	.align		4
.L_15:
        /*0028*/ 	.byte	0x04, 0x17
        /*002a*/ 	.short	(.L_17 - .L_16)
.L_16:
        /*002c*/ 	.word	0x00000000
        /*0030*/ 	.short	0x0004
        /*0032*/ 	.short	0x0020
        /*0034*/ 	.byte	0x00, 0xf4, 0x21, 0x00


	//----- nvinfo : EIATTR_KPARAM_INFO
	.align		4
.L_17:
        /*0038*/ 	.byte	0x04, 0x17
        /*003a*/ 	.short	(.L_19 - .L_18)
.L_18:
        /*003c*/ 	.word	0x00000000
        /*0040*/ 	.short	0x0003
        /*0042*/ 	.short	0x0018
        /*0044*/ 	.byte	0x00, 0xf4, 0x21, 0x00


	//----- nvinfo : EIATTR_KPARAM_INFO
	.align		4
.L_19:
        /*0048*/ 	.byte	0x04, 0x17
        /*004a*/ 	.short	(.L_21 - .L_20)
.L_20:
        /*004c*/ 	.word	0x00000000
        /*0050*/ 	.short	0x0002
        /*0052*/ 	.short	0x0010
        /*0054*/ 	.byte	0x00, 0xf4, 0x21, 0x00


	//----- nvinfo : EIATTR_KPARAM_INFO
	.align		4
.L_21:
        /*0058*/ 	.byte	0x04, 0x17
        /*005a*/ 	.short	(.L_23 - .L_22)
.L_22:
        /*005c*/ 	.word	0x00000000
        /*0060*/ 	.short	0x0001
        /*0062*/ 	.short	0x0008
        /*0064*/ 	.byte	0x00, 0xf4, 0x21, 0x00


	//----- nvinfo : EIATTR_KPARAM_INFO
	.align		4
.L_23:
        /*0068*/ 	.byte	0x04, 0x17
        /*006a*/ 	.short	(.L_25 - .L_24)
.L_24:
        /*006c*/ 	.word	0x00000000
        /*0070*/ 	.short	0x0000
        /*0072*/ 	.short	0x0000
        /*0074*/ 	.byte	0x00, 0xf4, 0x21, 0x00


	//----- nvinfo : EIATTR_SPARSE_MMA_MASK
	.align		4
.L_25:
        /*0078*/ 	.byte	0x03, 0x50
        /*007a*/ 	.short	0x0000


	//----- nvinfo : EIATTR_MAXREG_COUNT
	.align		4
        /*007c*/ 	.byte	0x03, 0x1b
        /*007e*/ 	.short	0x00ff


	//----- nvinfo : EIATTR_EXIT_INSTR_OFFSETS
	.align		4
        /*0080*/ 	.byte	0x04, 0x1c
        /*0082*/ 	.short	(.L_27 - .L_26)


	//   ....[0]....
.L_26:
        /*0084*/ 	.word	0x000005e0


	//   ....[1]....
        /*0088*/ 	.word	0x00000600


	//----- nvinfo : EIATTR_REQNTID
	.align		4
.L_27:
        /*008c*/ 	.byte	0x04, 0x10
        /*008e*/ 	.short	(.L_29 - .L_28)
.L_28:
        /*0090*/ 	.word	0x00000080
        /*0094*/ 	.word	0x00000001
        /*0098*/ 	.word	0x00000001


	//----- nvinfo : EIATTR_CBANK_PARAM_SIZE
	.align		4
.L_29:
        /*009c*/ 	.byte	0x03, 0x19
        /*009e*/ 	.short	0x0034


	//----- nvinfo : EIATTR_PARAM_CBANK
	.align		4
        /*00a0*/ 	.byte	0x04, 0x0a
        /*00a2*/ 	.short	(.L_31 - .L_30)
	.align		4
.L_30:
        /*00a4*/ 	.word	index@(.nv.constant0.triton_poi_fused_clone_13)
        /*00a8*/ 	.short	0x0210
        /*00aa*/ 	.short	0x0034


	//----- nvinfo : EIATTR_SW_WAR
	.align		4
.L_31:
        /*00ac*/ 	.byte	0x04, 0x36
        /*00ae*/ 	.short	(.L_33 - .L_32)
.L_32:
        /*00b0*/ 	.word	0x00000008
.L_33:


//--------------------- .nv.callgraph             --------------------------
	.section	.nv.callgraph,"",@"SHT_CUDA_CALLGRAPH"
	.align	4
	.sectionentsize	8
	.align		4
        /*0000*/ 	.word	0x00000000
	.align		4
        /*0004*/ 	.word	0xffffffff
	.align		4
        /*0008*/ 	.word	0x00000000
	.align		4
        /*000c*/ 	.word	0xfffffffe
	.align		4
        /*0010*/ 	.word	0x00000000
	.align		4
        /*0014*/ 	.word	0xfffffffd
	.align		4
        /*0018*/ 	.word	0x00000000
	.align		4
        /*001c*/ 	.word	0xfffffffc


//--------------------- .nv.constant4             --------------------------
	.section	.nv.constant4,"a",@progbits
	.align	8
	.align		8
.nv.constant4:
        /*0000*/ 	.dword	_$_str
	.align		8
        /*0008*/ 	.dword	_$_str_$_2


//--------------------- .text.triton_poi_fused_clone_13 --------------------------
	.section	.text.triton_poi_fused_clone_13,"ax",@progbits
	.align	128
        .global         triton_poi_fused_clone_13
        .type           triton_poi_fused_clone_13,@function
        .size           triton_poi_fused_clone_13,(.L_x_1 - triton_poi_fused_clone_13)
        .other          triton_poi_fused_clone_13,@"STO_CUDA_ENTRY STV_DEFAULT"
triton_poi_fused_clone_13:
.text.triton_poi_fused_clone_13:
[----:B------:R-:W0:Y:S01]  /*0000*/  LDC R1, c[0x0][0x28] ;  /* 0x00000a00ff017b82 */ /* 0x000e220000000800 */
[----:B------:R-:W1:Y:S01]  /*0010*/  S2R R0, SR_TID.X ;  /* 0x0000000000007919 */ /* 0x000e620000002100 */
[----:B------:R-:W-:Y:S01]  /*0020*/  CS2R R8, SRZ ;  /* 0x0000000000087805 */ /* 0x000fe2000001ff00 */
[----:B------:R-:W-:-:S05]  /*0030*/  ULDC.64 UR4, c[0x0][0x208] ;  /* 0x0000820000047ab9 */ /* 0x000fca0000000a00 */
[----:B------:R-:W2:Y:S01]  /*0040*/  LDC.64 R10, c[0x0][0x210] ;  /* 0x00008400ff0a7b82 */ /* 0x000ea20000000a00 */
[----:B------:R-:W3:Y:S01]  /*0050*/  S2R R3, SR_CTAID.X ;  /* 0x0000000000037919 */ /* 0x000ee20000002500 */
[----:B------:R-:W-:-:S06]  /*0060*/  IMAD.MOV.U32 R17, RZ, RZ, 0x240 ;  /* 0x00000240ff117424 */ /* 0x000fcc00078e00ff */
[----:B------:R-:W4:Y:S01]  /*0070*/  LDC.64 R14, c[0x0][0x218] ;  /* 0x00008600ff0e7b82 */ /* 0x000f220000000a00 */
[----:B-1----:R-:W-:-:S04]  /*0080*/  SHF.L.U32 R0, R0, 0x1, RZ ;  /* 0x0000000100007819 */ /* 0x002fc800000006ff */
[----:B------:R-:W-:-:S04]  /*0090*/  LOP3.LUT R0, R0, 0xfe, RZ, 0xc0, !PT ;  /* 0x000000fe00007812 */ /* 0x000fc800078ec0ff */
[----:B---3--:R-:W-:Y:S02]  /*00a0*/  LEA R0, R3, R0, 0x8 ;  /* 0x0000000003007211 */ /* 0x008fe400078e40ff */
[----:B------:R-:W1:Y:S02]  /*00b0*/  LDC.64 R2, c[0x0][0x220] ;  /* 0x00008800ff027b82 */ /* 0x000e640000000a00 */
[C---:B------:R-:W-:Y:S01]  /*00c0*/  ISETP.GE.AND P0, PT, R0.reuse, 0xf200, PT ;  /* 0x0000f2000000780c */ /* 0x040fe20003f06270 */
[----:B------:R-:W-:-:S05]  /*00d0*/  IMAD.HI R4, R0, 0x43b3d5b, RZ ;  /* 0x043b3d5b00047827 */ /* 0x000fca00078e02ff */
[----:B------:R-:W-:-:S04]  /*00e0*/  SHF.R.U32.HI R5, RZ, 0x1f, R4 ;  /* 0x0000001fff057819 */ /* 0x000fc80000011604 */
[----:B------:R-:W-:-:S04]  /*00f0*/  LEA.HI.SX32 R12, R4, R5, 0x1d ;  /* 0x00000005040c7211 */ /* 0x000fc800078feaff */
[----:B------:R-:W-:-:S04]  /*0100*/  SHF.R.S32.HI R5, RZ, 0x1f, R12 ;  /* 0x0000001fff057819 */ /* 0x000fc8000001140c */
[----:B------:R-:W-:-:S04]  /*0110*/  LEA.HI R5, R5, R12, RZ, 0x5 ;  /* 0x0000000c05057211 */ /* 0x000fc800078f28ff */
[----:B------:R-:W-:-:S04]  /*0120*/  LOP3.LUT R5, R5, 0xffffffe0, RZ, 0xc0, !PT ;  /* 0xffffffe005057812 */ /* 0x000fc800078ec0ff */
[----:B------:R-:W-:-:S05]  /*0130*/  IADD3 R13, R12, -R5, RZ ;  /* 0x800000050c0d7210 */ /* 0x000fca0007ffe0ff */
[----:B-1----:R-:W-:-:S05]  /*0140*/  IMAD.WIDE R2, R13, 0x4, R2 ;  /* 0x000000040d027825 */ /* 0x002fca00078e0202 */
[----:B------:R-:W3:Y:S04]  /*0150*/  @!P0 LDG.E.EL R8, desc[UR4][R2.64] ;  /* 0x0000000402088981 */ /* 0x000ee8000c2e1900 */
[----:B------:R1:W5:Y:S01]  /*0160*/  @!P0 LDG.E.EL R9, desc[UR4][R2.64] ;  /* 0x0000000402098981 */ /* 0x000362000c2e1900 */
[----:B------:R-:W-:Y:S01]  /*0170*/  IMAD.HI R5, R0, 0x2e8ba2e9, RZ ;  /* 0x2e8ba2e900057827 */ /* 0x000fe200078e02ff */
[----:B------:R-:W-:-:S03]  /*0180*/  IADD3 R4, R0, 0x1, RZ ;  /* 0x0000000100047810 */ /* 0x000fc60007ffe0ff */
[----:B------:R-:W-:Y:S01]  /*0190*/  IMAD R17, R12, R17, 0x19 ;  /* 0x000000190c117424 */ /* 0x000fe200078e0211 */
[----:B------:R-:W-:Y:S01]  /*01a0*/  SHF.R.U32.HI R6, RZ, 0x1f, R5 ;  /* 0x0000001fff067819 */ /* 0x000fe20000011605 */
[----:B------:R-:W-:-:S03]  /*01b0*/  IMAD.HI R7, R4, 0x2e8ba2e9, RZ ;  /* 0x2e8ba2e904077827 */ /* 0x000fc600078e02ff */
[----:B------:R-:W-:Y:S01]  /*01c0*/  LEA.HI.SX32 R5, R5, R6, 0x1e ;  /* 0x0000000605057211 */ /* 0x000fe200078ff2ff */
[----:B----4-:R-:W-:Y:S01]  /*01d0*/  IMAD.WIDE R20, R13, 0x4, R14 ;  /* 0x000000040d147825 */ /* 0x010fe200078e020e */
[----:B------:R-:W-:Y:S02]  /*01e0*/  SHF.R.U32.HI R6, RZ, 0x1f, R7 ;  /* 0x0000001fff067819 */ /* 0x000fe40000011607 */
[----:B------:R-:W-:Y:S01]  /*01f0*/  CS2R R14, SRZ ;  /* 0x00000000000e7805 */ /* 0x000fe2000001ff00 */
[----:B------:R-:W-:Y:S01]  /*0200*/  IMAD.HI R16, R5, 0x2e8ba2e9, RZ ;  /* 0x2e8ba2e905107827 */ /* 0x000fe200078e02ff */
[----:B------:R-:W-:-:S03]  /*0210*/  LEA.HI.SX32 R7, R7, R6, 0x1e ;  /* 0x0000000607077211 */ /* 0x000fc600078ff2ff */
[----:B------:R-:W-:Y:S01]  /*0220*/  IMAD R12, R5, -0x16, R0 ;  /* 0xffffffea050c7824 */ /* 0x000fe200078e0200 */
[----:B-1----:R-:W-:Y:S01]  /*0230*/  SHF.R.U32.HI R3, RZ, 0x1f, R16 ;  /* 0x0000001fff037819 */ /* 0x002fe20000011610 */
[----:B------:R-:W-:Y:S01]  /*0240*/  IMAD R4, R7, -0x16, R4 ;  /* 0xffffffea07047824 */ /* 0x000fe200078e0204 */
[----:B------:R-:W4:Y:S01]  /*0250*/  @!P0 LDG.E.EL R15, desc[UR4][R20.64] ;  /* 0x00000004140f8981 */ /* 0x000f22000c2e1900 */
[----:B------:R-:W1:Y:S01]  /*0260*/  LDC.64 R6, c[0x0][0x228] ;  /* 0x00008a00ff067b82 */ /* 0x000e620000000a00 */
[----:B------:R-:W-:Y:S02]  /*0270*/  LEA.HI R16, R16, R3, RZ, 0x1e ;  /* 0x0000000310107211 */ /* 0x000fe400078ff0ff */
[----:B------:R-:W-:Y:S01]  /*0280*/  IADD3 R19, R12, R17, RZ ;  /* 0x000000110c137210 */ /* 0x000fe20007ffe0ff */
[----:B------:R-:W-:Y:S01]  /*0290*/  IMAD.MOV.U32 R12, RZ, RZ, RZ ;  /* 0x000000ffff0c7224 */ /* 0x000fe200078e00ff */
[----:B------:R-:W-:Y:S01]  /*02a0*/  IADD3 R17, R4, R17, RZ ;  /* 0x0000001104117210 */ /* 0x000fe20007ffe0ff */
[----:B------:R-:W-:-:S02]  /*02b0*/  IMAD R16, R16, -0x16, R5 ;  /* 0xffffffea10107824 */ /* 0x000fc400078e0205 */
[----:B------:R-:W1:Y:S02]  /*02c0*/  LDC.64 R2, c[0x0][0x230] ;  /* 0x00008c00ff027b82 */ /* 0x000e640000000a00 */
[C---:B------:R-:W-:Y:S02]  /*02d0*/  IMAD R5, R16.reuse, 0x18, R19 ;  /* 0x0000001810057824 */ /* 0x040fe400078e0213 */
[----:B------:R-:W-:Y:S02]  /*02e0*/  IMAD R17, R16, 0x18, R17 ;  /* 0x0000001810117824 */ /* 0x000fe400078e0211 */
[----:B--2---:R-:W-:-:S04]  /*02f0*/  IMAD.WIDE R4, R5, 0x4, R10 ;  /* 0x0000000405047825 */ /* 0x004fc800078e020a */
[----:B------:R-:W-:Y:S01]  /*0300*/  IMAD.WIDE R18, R17, 0x4, R10 ;  /* 0x0000000411127825 */ /* 0x000fe200078e020a */
[----:B------:R-:W-:-:S03]  /*0310*/  CS2R R10, SRZ ;  /* 0x00000000000a7805 */ /* 0x000fc6000001ff00 */
[----:B-1----:R-:W-:-:S03]  /*0320*/  IMAD.WIDE R6, R13, 0x4, R6 ;  /* 0x000000040d067825 */ /* 0x002fc600078e0206 */
[----:B------:R-:W2:Y:S01]  /*0330*/  @!P0 LDG.E R11, desc[UR4][R4.64] ;  /* 0x00000004040b8981 */ /* 0x000ea2000c1e1900 */
[----:B------:R-:W-:-:S03]  /*0340*/  CS2R R16, SRZ ;  /* 0x0000000000107805 */ /* 0x000fc6000001ff00 */
[----:B------:R-:W4:Y:S01]  /*0350*/  @!P0 LDG.E R12, desc[UR4][R18.64] ;  /* 0x00000004120c8981 */ /* 0x000f22000c1e1900 */
[----:B0-----:R-:W-:Y:S01]  /*0360*/  IMAD.WIDE R2, R13, 0x4, R2 ;  /* 0x000000040d027825 */ /* 0x001fe200078e0202 */
[----:B------:R-:W-:Y:S02]  /*0370*/  HFMA2.MMA R13, -RZ, RZ, 0, 0 ;  /* 0x00000000ff0d7435 */ /* 0x000fe400000001ff */
[----:B------:R-:W2:Y:S04]  /*0380*/  @!P0 LDG.E.EL R10, desc[UR4][R20.64] ;  /* 0x00000004140a8981 */ /* 0x000ea8000c2e1900 */
[----:B------:R-:W4:Y:S04]  /*0390*/  @!P0 LDG.E.EL R17, desc[UR4][R6.64] ;  /* 0x0000000406118981 */ /* 0x000f28000c2e1900 */
[----:B------:R0:W4:Y:S04]  /*03a0*/  @!P0 LDG.E.EL R16, desc[UR4][R6.64] ;  /* 0x0000000406108981 */ /* 0x000128000c2e1900 */
[----:B------:R-:W4:Y:S04]  /*03b0*/  @!P0 LDG.E.EL R14, desc[UR4][R2.64] ;  /* 0x00000004020e8981 */ /* 0x000f28000c2e1900 */
[----:B------:R1:W4:Y:S01]  /*03c0*/  @!P0 LDG.E.EL R13, desc[UR4][R2.64] ;  /* 0x00000004020d8981 */ /* 0x000322000c2e1900 */
[----:B0-----:R-:W-:Y:S01]  /*03d0*/  MOV R6, 0x3e800000 ;  /* 0x3e80000000067802 */ /* 0x001fe20000000f00 */
[----:B-1----:R-:W0:Y:S02]  /*03e0*/  LDC.64 R2, c[0x0][0x238] ;  /* 0x00008e00ff027b82 */ /* 0x002e240000000a00 */
[----:B0-----:R-:W-:-:S04]  /*03f0*/  IMAD.WIDE R2, R0, 0x4, R2 ;  /* 0x0000000400027825 */ /* 0x001fc800078e0202 */
[----:B---3--:R-:W-:Y:S01]  /*0400*/  FADD R8, R8, 9.9999997473787516356e-06 ;  /* 0x3727c5ac08087421 */ /* 0x008fe20000000000 */
[----:B-----5:R-:W-:-:S03]  /*0410*/  FADD R9, R9, 9.9999997473787516356e-06 ;  /* 0x3727c5ac09097421 */ /* 0x020fc60000000000 */
[----:B------:R-:W0:Y:S08]  /*0420*/  MUFU.SQRT R4, R8 ;  /* 0x0000000800047308 */ /* 0x000e300000002000 */
[----:B------:R-:W1:Y:S01]  /*0430*/  MUFU.SQRT R5, R9 ;  /* 0x0000000900057308 */ /* 0x000e620000002000 */
[C---:B0-----:R-:W-:Y:S02]  /*0440*/  FSETP.GT.AND P1, PT, R4.reuse, 8.50705917302346158658e+37, PT ;  /* 0x7e8000000400780b */ /* 0x041fe40003f24000 */
[----:B------:R-:W-:-:S02]  /*0450*/  FSETP.GEU.AND P3, PT, R4, 1.175494350822287508e-38, PT ;  /* 0x008000000400780b */ /* 0x000fc40003f6e000 */
[C---:B-1----:R-:W-:Y:S02]  /*0460*/  FSETP.GT.AND P2, PT, R5.reuse, 8.50705917302346158658e+37, PT ;  /* 0x7e8000000500780b */ /* 0x042fe40003f44000 */
[----:B------:R-:W-:-:S07]  /*0470*/  FSETP.GEU.AND P4, PT, R5, 1.175494350822287508e-38, PT ;  /* 0x008000000500780b */ /* 0x000fce0003f8e000 */
[----:B------:R-:W-:-:S04]  /*0480*/  @P1 FMUL R4, R4, 0.25 ;  /* 0x3e80000004041820 */ /* 0x000fc80000400000 */
[----:B------:R-:W-:Y:S01]  /*0490*/  @!P3 FMUL R4, R4, 16777216 ;  /* 0x4b8000000404b820 */ /* 0x000fe20000400000 */
[----:B------:R-:W-:-:S04]  /*04a0*/  @P2 FMUL R5, R5, 0.25 ;  /* 0x3e80000005052820 */ /* 0x000fc80000400000 */
[----:B------:R-:W-:Y:S01]  /*04b0*/  @!P4 FMUL R5, R5, 16777216 ;  /* 0x4b8000000505c820 */ /* 0x000fe20000400000 */
[----:B------:R-:W0:Y:S01]  /*04c0*/  MUFU.RCP R4, R4 ;  /* 0x0000000400047308 */ /* 0x000e220000001000 */
[----:B------:R-:W-:-:S07]  /*04d0*/  FSEL R7, R6, 1, P1 ;  /* 0x3f80000006077808 */ /* 0x000fce0000800000 */
[----:B------:R-:W1:Y:S01]  /*04e0*/  MUFU.RCP R5, R5 ;  /* 0x0000000500057308 */ /* 0x000e620000001000 */
[----:B------:R-:W-:Y:S01]  /*04f0*/  FSEL R6, R6, 1, P2 ;  /* 0x3f80000006067808 */ /* 0x000fe20001000000 */
[----:B------:R-:W-:-:S04]  /*0500*/  @!P3 FMUL R7, R7, 16777216 ;  /* 0x4b8000000707b820 */ /* 0x000fc80000400000 */
[----:B------:R-:W-:Y:S01]  /*0510*/  @!P4 FMUL R6, R6, 16777216 ;  /* 0x4b8000000606c820 */ /* 0x000fe20000400000 */
[----:B--2---:R-:W-:Y:S01]  /*0520*/  FADD R10, -R10, R11 ;  /* 0x0000000b0a0a7221 */ /* 0x004fe20000000100 */
[----:B----4-:R-:W-:Y:S01]  /*0530*/  FADD R12, -R15, R12 ;  /* 0x0000000c0f0c7221 */ /* 0x010fe20000000100 */
[----:B0-----:R-:W-:Y:S01]  /*0540*/  FMUL R7, R4, R7 ;  /* 0x0000000704077220 */ /* 0x001fe20000400000 */
[----:B-1----:R-:W-:-:S03]  /*0550*/  FMUL R9, R5, R6 ;  /* 0x0000000605097220 */ /* 0x002fc60000400000 */
[----:B------:R-:W-:Y:S01]  /*0560*/  FMUL R7, R10, R7 ;  /* 0x000000070a077220 */ /* 0x000fe20000400000 */
[----:B------:R-:W-:-:S03]  /*0570*/  FMUL R12, R12, R9 ;  /* 0x000000090c0c7220 */ /* 0x000fc60000400000 */
[----:B------:R-:W-:Y:S01]  /*0580*/  FFMA R7, R7, R17, R14 ;  /* 0x0000001107077223 */ /* 0x000fe2000000000e */
[----:B------:R-:W-:-:S04]  /*0590*/  FFMA R12, R12, R16, R13 ;  /* 0x000000100c0c7223 */ /* 0x000fc8000000000d */
[C---:B------:R-:W-:Y:S02]  /*05a0*/  FSETP.GEU.AND P1, PT, R7.reuse, RZ, PT ;  /* 0x000000ff0700720b */ /* 0x040fe40003f2e000 */
[C---:B------:R-:W-:Y:S02]  /*05b0*/  FSETP.GEU.AND P2, PT, R12.reuse, RZ, PT ;  /* 0x000000ff0c00720b */ /* 0x040fe40003f4e000 */
[----:B------:R-:W-:Y:S02]  /*05c0*/  FSEL R4, R7, RZ, P1 ;  /* 0x000000ff07047208 */ /* 0x000fe40000800000 */
[----:B------:R-:W-:Y:S01]  /*05d0*/  FSEL R5, R12, RZ, P2 ;  /* 0x000000ff0c057208 */ /* 0x000fe20001000000 */
[----:B------:R-:W-:Y:S08]  /*05e0*/  @P0 EXIT ;  /* 0x000000000000094d */ /* 0x000ff00003800000 */
[----:B------:R-:W-:Y:S01]  /*05f0*/  STG.E.64 desc[UR4][R2.64], R4 ;  /* 0x0000000402007986 */ /* 0x000fe2000c101b04 */
[----:B------:R-:W-:Y:S05]  /*0600*/  EXIT ;  /* 0x000000000000794d */ /* 0x000fea0003800000 */
.L_x_0:
[----:B------:R-:W-:-:S00]  /*0610*/  BRA `(.L_x_0) ;  /* 0xfffffffc00fc7947 */ /* 0x000fc0000383ffff */
[----:B------:R-:W-:-:S00]  /*0620*/  NOP ;  /* 0x0000000000007918 */ /* 0x000fc00000000000 */
        /* <DEDUP_REMOVED lines=13> */
.L_x_1:


//--------------------- .nv.global.init           --------------------------
	.section	.nv.global.init,"aw",@progbits
.nv.global.init:
	.type		_$_str,@object
	.size		_$_str,(_$_str_$_2 - _$_str)
_$_str:
        /*0000*/ 	.byte	0x5f, 0x5f, 0x43, 0x55, 0x44, 0x41, 0x5f, 0x46, 0x54, 0x5a, 0x00
	.type		_$_str_$_2,@object
	.size		_$_str_$_2,(.L_1 - _$_str_$_2)
_$_str_$_2:
        /*000b*/ 	.byte	0x5f, 0x5f, 0x43, 0x55, 0x44, 0x41, 0x5f, 0x50, 0x52, 0x45, 0x43, 0x5f, 0x53, 0x51, 0x52, 0x54
        /*001b*/ 	.byte	0x00
.L_1:


//--------------------- .nv.constant0.triton_poi_fused_clone_13 --------------------------
	.section	.nv.constant0.triton_poi_fused_clone_13,"a",@progbits
	.sectionflags	@""
	.align	4
.nv.constant0.triton_poi_fused_clone_13:
	.zero		580
